//
// Generated by NVIDIA NVVM Compiler
//
// Compiler Build ID: CL-36424714
// Cuda compilation tools, release 13.0, V13.0.88
// Based on NVVM 20.0.0
//

.version 9.0
.target sm_100
.address_size 64

	// .globl	_Z8MyKernelPjj

.visible .entry _Z8MyKernelPjj(
	.param .u64 .ptr .align 1 _Z8MyKernelPjj_param_0,
	.param .u32 _Z8MyKernelPjj_param_1
)
{
	.reg .pred 	%p<2>;
	.reg .b32 	%r<8>;
	.reg .b64 	%rd<5>;

	ld.param.u64 	%rd1, [_Z8MyKernelPjj_param_0];
	ld.param.u32 	%r2, [_Z8MyKernelPjj_param_1];
	mov.u32 	%r3, %tid.x;
	mov.u32 	%r4, %ctaid.x;
	mov.u32 	%r5, %ntid.x;
	mad.lo.s32 	%r1, %r4, %r5, %r3;
	setp.ge.u32 	%p1, %r1, %r2;
	@%p1 bra 	$L__BB0_2;
	cvta.to.global.u64 	%rd2, %rd1;
	mul.wide.s32 	%rd3, %r1, 4;
	add.s64 	%rd4, %rd2, %rd3;
	ld.global.u32 	%r6, [%rd4];
	mul.lo.s32 	%r7, %r6, %r6;
	st.global.u32 	[%rd4], %r7;
$L__BB0_2:
	ret;

}


// ===== COMPILED SASS (sm_100) =====

	.target	sm_100

	.elftype	@"ET_EXEC"


//--------------------- .note.nv.tkinfo           --------------------------
	.section	.note.nv.tkinfo,"",@"SHT_NOTE"
	.sectionflags	@"SHF_NOTE_NV_TKINFO"
	.tkinfo
        /*0018*/ 	.word	0x00000002
        /*0030*/ 	.string	""
        /*0030*/ 	.string	"ptxas"
        /*0030*/ 	.string	"Cuda compilation tools, release 13.0, V13.0.88"
        /*0030*/ 	.string	"Build cuda_13.0.r13.0/compiler.36424714_0"
        /*0030*/ 	.string	"-arch sm_100 -m 64 "



//--------------------- .note.nv.cuinfo           --------------------------
	.section	.note.nv.cuinfo,"",@"SHT_NOTE"
	.sectionflags	@"SHF_NOTE_NV_CUINFO"
        /*0018*/ 	.short	0x0002
        /*001a*/ 	.short	0x0064
        /*001c*/ 	.short	0x0082
	.zero		2


//--------------------- .nv.info                  --------------------------
	.section	.nv.info,"",@"SHT_CUDA_INFO"
	.align	4


	//----- nvinfo : EIATTR_REGCOUNT
	.align		4
        /*0000*/ 	.byte	0x04, 0x2f
        /*0002*/ 	.short	(.L_1 - .L_0)
	.align		4
.L_0:
        /*0004*/ 	.word	index@(_Z8MyKernelPjj)
        /*0008*/ 	.word	0x00000008


	//----- nvinfo : EIATTR_FRAME_SIZE
	.align		4
.L_1:
        /*000c*/ 	.byte	0x04, 0x11
        /*000e*/ 	.short	(.L_3 - .L_2)
	.align		4
.L_2:
        /*0010*/ 	.word	index@(_Z8MyKernelPjj)
        /*0014*/ 	.word	0x00000000


	//----- nvinfo : EIATTR_MIN_STACK_SIZE
	.align		4
.L_3:
        /*0018*/ 	.byte	0x04, 0x12
        /*001a*/ 	.short	(.L_5 - .L_4)
	.align		4
.L_4:
        /*001c*/ 	.word	index@(_Z8MyKernelPjj)
        /*0020*/ 	.word	0x00000000
.L_5:


//--------------------- .nv.compat                --------------------------
	.section	.nv.compat,"",@"SHT_CUDA_COMPAT_INFO"
	.align	4
        /*0000*/ 	.byte	0x02, 0x09, 0x00, 0x00, 0x02, 0x02, 0x01, 0x00, 0x02, 0x05, 0x05, 0x00, 0x03, 0x07, 0x01, 0x01
        /*0010*/ 	.byte	0x02, 0x03, 0x00, 0x00, 0x02, 0x06, 0x01, 0x00, 0x04, 0x0b, 0x08, 0x00, 0x09, 0x00, 0x00, 0x00
        /*0020*/ 	.byte	0x00, 0x00, 0x00, 0x00


//--------------------- .nv.info._Z8MyKernelPjj   --------------------------
	.section	.nv.info._Z8MyKernelPjj,"",@"SHT_CUDA_INFO"
	.sectionflags	@""
	.align	4


	//----- nvinfo : EIATTR_CUDA_API_VERSION
	.align		4
        /*0000*/ 	.byte	0x04, 0x37
        /*0002*/ 	.short	(.L_7 - .L_6)
.L_6:
        /*0004*/ 	.word	0x00000082


	//----- nvinfo : EIATTR_KPARAM_INFO
	.align		4
.L_7:
        /*0008*/ 	.byte	0x04, 0x17
        /*000a*/ 	.short	(.L_9 - .L_8)
.L_8:
        /*000c*/ 	.word	0x00000000
        /*0010*/ 	.short	0x0001
        /*0012*/ 	.short	0x0008
        /*0014*/ 	.byte	0x00, 0xf0, 0x11, 0x00


	//----- nvinfo : EIATTR_KPARAM_INFO
	.align		4
.L_9:
        /*0018*/ 	.byte	0x04, 0x17
        /*001a*/ 	.short	(.L_11 - .L_10)
.L_10:
        /*001c*/ 	.word	0x00000000
        /*0020*/ 	.short	0x0000
        /*0022*/ 	.short	0x0000
        /*0024*/ 	.byte	0x00, 0xf5, 0x21, 0x00


	//----- nvinfo : EIATTR_SPARSE_MMA_MASK
	.align		4
.L_11:
        /*0028*/ 	.byte	0x03, 0x50
        /*002a*/ 	.short	0x0000


	//----- nvinfo : EIATTR_MAXREG_COUNT
	.align		4
        /*002c*/ 	.byte	0x03, 0x1b
        /*002e*/ 	.short	0x00ff


	//----- nvinfo : EIATTR_MERCURY_ISA_VERSION
	.align		4
        /*0030*/ 	.byte	0x03, 0x5f
        /*0032*/ 	.short	0x0101


	//----- nvinfo : EIATTR_VRC_CTA_INIT_COUNT
	.align		4
        /*0034*/ 	.byte	0x02, 0x4a
	.zero		1
	.zero		1


	//----- nvinfo : EIATTR_EXIT_INSTR_OFFSETS
	.align		4
        /*0038*/ 	.byte	0x04, 0x1c
        /*003a*/ 	.short	(.L_13 - .L_12)


	//   ....[0]....
.L_12:
        /*003c*/ 	.word	0x00000070


	//   ....[1]....
        /*0040*/ 	.word	0x000000e0


	//----- nvinfo : EIATTR_CBANK_PARAM_SIZE
	.align		4
.L_13:
        /*0044*/ 	.byte	0x03, 0x19
        /*0046*/ 	.short	0x000c


	//----- nvinfo : EIATTR_PARAM_CBANK
	.align		4
        /*0048*/ 	.byte	0x04, 0x0a
        /*004a*/ 	.short	(.L_15 - .L_14)
	.align		4
.L_14:
        /*004c*/ 	.word	index@(.nv.constant0._Z8MyKernelPjj)
        /*0050*/ 	.short	0x0380
        /*0052*/ 	.short	0x000c


	//----- nvinfo : EIATTR_SW_WAR
	.align		4
.L_15:
        /*0054*/ 	.byte	0x04, 0x36
        /*0056*/ 	.short	(.L_17 - .L_16)
.L_16:
        /*0058*/ 	.word	0x00000008
.L_17:


//--------------------- .nv.callgraph             --------------------------
	.section	.nv.callgraph,"",@"SHT_CUDA_CALLGRAPH"
	.align	4
	.sectionentsize	8
	.align		4
        /*0000*/ 	.word	0x00000000
	.align		4
        /*0004*/ 	.word	0xffffffff
	.align		4
        /*0008*/ 	.word	0x00000000
	.align		4
        /*000c*/ 	.word	0xfffffffe
	.align		4
        /*0010*/ 	.word	0x00000000
	.align		4
        /*0014*/ 	.word	0xfffffffd
	.align		4
        /*0018*/ 	.word	0x00000000
	.align		4
        /*001c*/ 	.word	0xfffffffc


//--------------------- .text._Z8MyKernelPjj      --------------------------
	.section	.text._Z8MyKernelPjj,"ax",@progbits
	.align	128
        .global         _Z8MyKernelPjj
        .type           _Z8MyKernelPjj,@function
        .size           _Z8MyKernelPjj,(.L_x_1 - _Z8MyKernelPjj)
        .other          _Z8MyKernelPjj,@"STO_CUDA_ENTRY STV_DEFAULT"
_Z8MyKernelPjj:
.text._Z8MyKernelPjj:
[----:B------:R-:W-:Y:S01]  /*0000*/  LDC R1, c[0x0][0x37c] ;  /* 0x0000df00ff017b82 */ /* 0x000fe20000000800 */
[----:B------:R-:W0:Y:S07]  /*0010*/  S2R R5, SR_TID.X ;  /* 0x0000000000057919 */ /* 0x000e2e0000002100 */
[----:B------:R-:W0:Y:S01]  /*0020*/  S2UR UR4, SR_CTAID.X ;  /* 0x00000000000479c3 */ /* 0x000e220000002500 */
[----:B------:R-:W1:Y:S07]  /*0030*/  LDCU UR5, c[0x0][0x388] ;  /* 0x00007100ff0577ac */ /* 0x000e6e0008000800 */
[----:B------:R-:W0:Y:S02]  /*0040*/  LDC R0, c[0x0][0x360] ;  /* 0x0000d800ff007b82 */ /* 0x000e240000000800 */
[----:B0-----:R-:W-:-:S05]  /*0050*/  IMAD R5, R0, UR4, R5 ;  /* 0x0000000400057c24 */ /* 0x001fca000f8e0205 */
[----:B-1----:R-:W-:-:S13]  /*0060*/  ISETP.GE.U32.AND P0, PT, R5, UR5, PT ;  /* 0x0000000505007c0c */ /* 0x002fda000bf06070 */
[----:B------:R-:W-:Y:S05]  /*0070*/  @P0 EXIT ;  /* 0x000000000000094d */ /* 0x000fea0003800000 */
[----:B------:R-:W0:Y:S01]  /*0080*/  LDC.64 R2, c[0x0][0x380] ;  /* 0x0000e000ff027b82 */ /* 0x000e220000000a00 */
[----:B------:R-:W1:Y:S01]  /*0090*/  LDCU.64 UR4, c[0x0][0x358] ;  /* 0x00006b00ff0477ac */ /* 0x000e620008000a00 */
[----:B0-----:R-:W-:-:S05]  /*00a0*/  IMAD.WIDE R2, R5, 0x4, R2 ;  /* 0x0000000405027825 */ /* 0x001fca00078e0202 */
[----:B-1----:R-:W2:Y:S02]  /*00b0*/  LDG.E R0, desc[UR4][R2.64] ;  /* 0x0000000402007981 */ /* 0x002ea4000c1e1900 */
[----:B--2---:R-:W-:-:S05]  /*00c0*/  IMAD R5, R0, R0, RZ ;  /* 0x0000000000057224 */ /* 0x004fca00078e02ff */
[----:B------:R-:W-:Y:S01]  /*00d0*/  STG.E desc[UR4][R2.64], R5 ;  /* 0x0000000502007986 */ /* 0x000fe2000c101904 */
[----:B------:R-:W-:Y:S05]  /*00e0*/  EXIT ;  /* 0x000000000000794d */ /* 0x000fea0003800000 */
.L_x_0:
[----:B------:R-:W-:-:S00]  /*00f0*/  BRA `(.L_x_0) ;  /* 0xfffffffc00fc7947 */ /* 0x000fc0000383ffff */
[----:B------:R-:W-:-:S00]  /*0100*/  NOP ;  /* 0x0000000000007918 */ /* 0x000fc00000000000 */
[----:B------:R-:W-:-:S00]  /*0110*/  NOP ;  /* 0x0000000000007918 */ /* 0x000fc00000000000 */
[----:B------:R-:W-:-:S00]  /*0120*/  NOP ;  /* 0x0000000000007918 */ /* 0x000fc00000000000 */
[----:B------:R-:W-:-:S00]  /*0130*/  NOP ;  /* 0x0000000000007918 */ /* 0x000fc00000000000 */
[----:B------:R-:W-:-:S00]  /*0140*/  NOP ;  /* 0x0000000000007918 */ /* 0x000fc00000000000 */
[----:B------:R-:W-:-:S00]  /*0150*/  NOP ;  /* 0x0000000000007918 */ /* 0x000fc00000000000 */
[----:B------:R-:W-:-:S00]  /*0160*/  NOP ;  /* 0x0000000000007918 */ /* 0x000fc00000000000 */
[----:B------:R-:W-:-:S00]  /*0170*/  NOP ;  /* 0x0000000000007918 */ /* 0x000fc00000000000 */
.L_x_1:


//--------------------- .nv.shared.reserved.0     --------------------------
	.section	.nv.shared.reserved.0,"aw",@nobits
	.weak		__nv_reservedSMEM_offset_0_alias
	.size		__nv_reservedSMEM_offset_0_alias, 0, 64
	.other		__nv_reservedSMEM_offset_0_alias,@"STO_CUDA_RESERVED_SHARED STV_DEFAULT"
__nv_reservedSMEM_offset_0_alias:
	.zero		0
	.zero		64


//--------------------- .nv.constant0._Z8MyKernelPjj --------------------------
	.section	.nv.constant0._Z8MyKernelPjj,"a",@progbits
	.sectionflags	@""
	.align	4
.nv.constant0._Z8MyKernelPjj:
	.zero		908


//--------------------- SYMBOLS --------------------------

	.type		.nv.reservedSmem.offset0,@object
	.size		.nv.reservedSmem.offset0,0x4
